//
// Generated by NVIDIA NVVM Compiler
//
// Compiler Build ID: CL-36424714
// Cuda compilation tools, release 13.0, V13.0.88
// Based on NVVM 20.0.0
//

.version 9.0
.target sm_100
.address_size 64

	// .globl	_Z8sum_of_nPdS_
// _ZZ8sum_of_nPdS_E11shared_data has been demoted

.visible .entry _Z8sum_of_nPdS_(
	.param .u64 .ptr .align 1 _Z8sum_of_nPdS__param_0,
	.param .u64 .ptr .align 1 _Z8sum_of_nPdS__param_1
)
{
	.reg .pred 	%p<8>;
	.reg .b32 	%r<37>;
	.reg .b64 	%rd<7>;
	.reg .b64 	%fd<27>;
	// demoted variable
	.shared .align 8 .b8 _ZZ8sum_of_nPdS_E11shared_data[8192];
	ld.param.u64 	%rd1, [_Z8sum_of_nPdS__param_0];
	ld.param.u64 	%rd2, [_Z8sum_of_nPdS__param_1];
	mov.u32 	%r1, %tid.x;
	mov.u32 	%r20, %ctaid.x;
	mov.u32 	%r2, %ntid.x;
	mul.lo.s32 	%r3, %r20, %r2;
	add.s32 	%r4, %r3, %r1;
	setp.gt.s32 	%p1, %r4, 999999;
	@%p1 bra 	$L__BB0_2;
	cvta.to.global.u64 	%rd3, %rd1;
	mul.wide.s32 	%rd4, %r4, 8;
	add.s64 	%rd5, %rd3, %rd4;
	ld.global.f64 	%fd8, [%rd5];
	shl.b32 	%r21, %r1, 3;
	mov.u32 	%r22, _ZZ8sum_of_nPdS_E11shared_data;
	add.s32 	%r23, %r22, %r21;
	st.shared.f64 	[%r23], %fd8;
$L__BB0_2:
	bar.sync 	0;
	setp.ne.s32 	%p2, %r1, 0;
	@%p2 bra 	$L__BB0_11;
	setp.gt.s32 	%p3, %r4, 999999;
	mov.f64 	%fd26, 0d0000000000000000;
	@%p3 bra 	$L__BB0_10;
	sub.s32 	%r25, 999999, %r3;
	add.s32 	%r26, %r2, -1;
	min.u32 	%r27, %r25, %r26;
	add.s32 	%r5, %r27, 1;
	and.b32  	%r6, %r5, 3;
	setp.lt.u32 	%p4, %r27, 3;
	mov.f64 	%fd26, 0d0000000000000000;
	mov.b32 	%r34, 0;
	@%p4 bra 	$L__BB0_7;
	and.b32  	%r34, %r5, -4;
	mov.u32 	%r29, _ZZ8sum_of_nPdS_E11shared_data;
	add.s32 	%r32, %r29, 16;
	neg.s32 	%r33, %r34;
	mov.f64 	%fd26, 0d0000000000000000;
$L__BB0_6:
	ld.shared.f64 	%fd13, [%r32+-16];
	add.f64 	%fd14, %fd26, %fd13;
	ld.shared.f64 	%fd15, [%r32+-8];
	add.f64 	%fd16, %fd14, %fd15;
	ld.shared.f64 	%fd17, [%r32];
	add.f64 	%fd18, %fd16, %fd17;
	ld.shared.f64 	%fd19, [%r32+8];
	add.f64 	%fd26, %fd18, %fd19;
	add.s32 	%r33, %r33, 4;
	add.s32 	%r32, %r32, 32;
	setp.ne.s32 	%p5, %r33, 0;
	@%p5 bra 	$L__BB0_6;
$L__BB0_7:
	setp.eq.s32 	%p6, %r6, 0;
	@%p6 bra 	$L__BB0_10;
	shl.b32 	%r30, %r34, 3;
	mov.u32 	%r31, _ZZ8sum_of_nPdS_E11shared_data;
	add.s32 	%r36, %r31, %r30;
	neg.s32 	%r35, %r6;
$L__BB0_9:
	.pragma "nounroll";
	ld.shared.f64 	%fd20, [%r36];
	add.f64 	%fd26, %fd26, %fd20;
	add.s32 	%r36, %r36, 8;
	add.s32 	%r35, %r35, 1;
	setp.ne.s32 	%p7, %r35, 0;
	@%p7 bra 	$L__BB0_9;
$L__BB0_10:
	cvta.to.global.u64 	%rd6, %rd2;
	atom.global.add.f64 	%fd21, [%rd6], %fd26;
$L__BB0_11:
	ret;

}


// ===== COMPILED SASS (sm_100) =====

	.target	sm_100

	.elftype	@"ET_EXEC"


//--------------------- .note.nv.tkinfo           --------------------------
	.section	.note.nv.tkinfo,"",@"SHT_NOTE"
	.sectionflags	@"SHF_NOTE_NV_TKINFO"
	.tkinfo
        /*0018*/ 	.word	0x00000002
        /*0030*/ 	.string	""
        /*0030*/ 	.string	"ptxas"
        /*0030*/ 	.string	"Cuda compilation tools, release 13.0, V13.0.88"
        /*0030*/ 	.string	"Build cuda_13.0.r13.0/compiler.36424714_0"
        /*0030*/ 	.string	"-arch sm_100 -m 64 "



//--------------------- .note.nv.cuinfo           --------------------------
	.section	.note.nv.cuinfo,"",@"SHT_NOTE"
	.sectionflags	@"SHF_NOTE_NV_CUINFO"
        /*0018*/ 	.short	0x0002
        /*001a*/ 	.short	0x0064
        /*001c*/ 	.short	0x0082
	.zero		2


//--------------------- .nv.info                  --------------------------
	.section	.nv.info,"",@"SHT_CUDA_INFO"
	.align	4


	//----- nvinfo : EIATTR_REGCOUNT
	.align		4
        /*0000*/ 	.byte	0x04, 0x2f
        /*0002*/ 	.short	(.L_1 - .L_0)
	.align		4
.L_0:
        /*0004*/ 	.word	index@(_Z8sum_of_nPdS_)
        /*0008*/ 	.word	0x00000014


	//----- nvinfo : EIATTR_FRAME_SIZE
	.align		4
.L_1:
        /*000c*/ 	.byte	0x04, 0x11
        /*000e*/ 	.short	(.L_3 - .L_2)
	.align		4
.L_2:
        /*0010*/ 	.word	index@(_Z8sum_of_nPdS_)
        /*0014*/ 	.word	0x00000000


	//----- nvinfo : EIATTR_MIN_STACK_SIZE
	.align		4
.L_3:
        /*0018*/ 	.byte	0x04, 0x12
        /*001a*/ 	.short	(.L_5 - .L_4)
	.align		4
.L_4:
        /*001c*/ 	.word	index@(_Z8sum_of_nPdS_)
        /*0020*/ 	.word	0x00000000
.L_5:


//--------------------- .nv.compat                --------------------------
	.section	.nv.compat,"",@"SHT_CUDA_COMPAT_INFO"
	.align	4
        /*0000*/ 	.byte	0x02, 0x09, 0x00, 0x00, 0x02, 0x02, 0x01, 0x00, 0x02, 0x05, 0x05, 0x00, 0x03, 0x07, 0x01, 0x01
        /*0010*/ 	.byte	0x02, 0x03, 0x00, 0x00, 0x02, 0x06, 0x01, 0x00, 0x04, 0x0b, 0x08, 0x00, 0x01, 0x00, 0x00, 0x00
        /*0020*/ 	.byte	0x00, 0x00, 0x00, 0x00


//--------------------- .nv.info._Z8sum_of_nPdS_  --------------------------
	.section	.nv.info._Z8sum_of_nPdS_,"",@"SHT_CUDA_INFO"
	.sectionflags	@""
	.align	4


	//----- nvinfo : EIATTR_CUDA_API_VERSION
	.align		4
        /*0000*/ 	.byte	0x04, 0x37
        /*0002*/ 	.short	(.L_7 - .L_6)
.L_6:
        /*0004*/ 	.word	0x00000082


	//----- nvinfo : EIATTR_KPARAM_INFO
	.align		4
.L_7:
        /*0008*/ 	.byte	0x04, 0x17
        /*000a*/ 	.short	(.L_9 - .L_8)
.L_8:
        /*000c*/ 	.word	0x00000000
        /*0010*/ 	.short	0x0001
        /*0012*/ 	.short	0x0008
        /*0014*/ 	.byte	0x00, 0xf5, 0x21, 0x00


	//----- nvinfo : EIATTR_KPARAM_INFO
	.align		4
.L_9:
        /*0018*/ 	.byte	0x04, 0x17
        /*001a*/ 	.short	(.L_11 - .L_10)
.L_10:
        /*001c*/ 	.word	0x00000000
        /*0020*/ 	.short	0x0000
        /*0022*/ 	.short	0x0000
        /*0024*/ 	.byte	0x00, 0xf5, 0x21, 0x00


	//----- nvinfo : EIATTR_SPARSE_MMA_MASK
	.align		4
.L_11:
        /*0028*/ 	.byte	0x03, 0x50
        /*002a*/ 	.short	0x0000


	//----- nvinfo : EIATTR_MAXREG_COUNT
	.align		4
        /*002c*/ 	.byte	0x03, 0x1b
        /*002e*/ 	.short	0x00ff


	//----- nvinfo : EIATTR_NUM_BARRIERS
	.align		4
        /*0030*/ 	.byte	0x02, 0x4c
        /*0032*/ 	.byte	0x01
	.zero		1


	//----- nvinfo : EIATTR_MERCURY_ISA_VERSION
	.align		4
        /*0034*/ 	.byte	0x03, 0x5f
        /*0036*/ 	.short	0x0101


	//----- nvinfo : EIATTR_VRC_CTA_INIT_COUNT
	.align		4
        /*0038*/ 	.byte	0x02, 0x4a
	.zero		1
	.zero		1


	//----- nvinfo : EIATTR_EXIT_INSTR_OFFSETS
	.align		4
        /*003c*/ 	.byte	0x04, 0x1c
        /*003e*/ 	.short	(.L_13 - .L_12)


	//   ....[0]....
.L_12:
        /*0040*/ 	.word	0x00000150


	//   ....[1]....
        /*0044*/ 	.word	0x000007a0


	//----- nvinfo : EIATTR_CRS_STACK_SIZE
	.align		4
.L_13:
        /*0048*/ 	.byte	0x04, 0x1e
        /*004a*/ 	.short	(.L_15 - .L_14)
.L_14:
        /*004c*/ 	.word	0x00000000


	//----- nvinfo : EIATTR_CBANK_PARAM_SIZE
	.align		4
.L_15:
        /*0050*/ 	.byte	0x03, 0x19
        /*0052*/ 	.short	0x0010


	//----- nvinfo : EIATTR_PARAM_CBANK
	.align		4
        /*0054*/ 	.byte	0x04, 0x0a
        /*0056*/ 	.short	(.L_17 - .L_16)
	.align		4
.L_16:
        /*0058*/ 	.word	index@(.nv.constant0._Z8sum_of_nPdS_)
        /*005c*/ 	.short	0x0380
        /*005e*/ 	.short	0x0010


	//----- nvinfo : EIATTR_SW_WAR
	.align		4
.L_17:
        /*0060*/ 	.byte	0x04, 0x36
        /*0062*/ 	.short	(.L_19 - .L_18)
.L_18:
        /*0064*/ 	.word	0x00000008
.L_19:


//--------------------- .nv.callgraph             --------------------------
	.section	.nv.callgraph,"",@"SHT_CUDA_CALLGRAPH"
	.align	4
	.sectionentsize	8
	.align		4
        /*0000*/ 	.word	0x00000000
	.align		4
        /*0004*/ 	.word	0xffffffff
	.align		4
        /*0008*/ 	.word	0x00000000
	.align		4
        /*000c*/ 	.word	0xfffffffe
	.align		4
        /*0010*/ 	.word	0x00000000
	.align		4
        /*0014*/ 	.word	0xfffffffd
	.align		4
        /*0018*/ 	.word	0x00000000
	.align		4
        /*001c*/ 	.word	0xfffffffc


//--------------------- .text._Z8sum_of_nPdS_     --------------------------
	.section	.text._Z8sum_of_nPdS_,"ax",@progbits
	.align	128
        .global         _Z8sum_of_nPdS_
        .type           _Z8sum_of_nPdS_,@function
        .size           _Z8sum_of_nPdS_,(.L_x_11 - _Z8sum_of_nPdS_)
        .other          _Z8sum_of_nPdS_,@"STO_CUDA_ENTRY STV_DEFAULT"
_Z8sum_of_nPdS_:
.text._Z8sum_of_nPdS_:
[----:B------:R-:W-:Y:S01]  /*0000*/  LDC R1, c[0x0][0x37c] ;  /* 0x0000df00ff017b82 */ /* 0x000fe20000000800 */
[----:B------:R-:W0:Y:S07]  /*0010*/  S2R R7, SR_TID.X ;  /* 0x0000000000077919 */ /* 0x000e2e0000002100 */
[----:B------:R-:W1:Y:S01]  /*0020*/  S2UR UR4, SR_CTAID.X ;  /* 0x00000000000479c3 */ /* 0x000e620000002500 */
[----:B------:R-:W2:Y:S01]  /*0030*/  LDCU.64 UR6, c[0x0][0x358] ;  /* 0x00006b00ff0677ac */ /* 0x000ea20008000a00 */
[----:B------:R-:W-:Y:S06]  /*0040*/  BSSY.RECONVERGENT B0, `(.L_x_0) ;  /* 0x000000e000007945 */ /* 0x000fec0003800200 */
[----:B------:R-:W1:Y:S02]  /*0050*/  LDC R4, c[0x0][0x360] ;  /* 0x0000d800ff047b82 */ /* 0x000e640000000800 */
[----:B-1----:R-:W-:-:S04]  /*0060*/  IMAD R0, R4, UR4, RZ ;  /* 0x0000000404007c24 */ /* 0x002fc8000f8e02ff */
[----:B0-----:R-:W-:-:S05]  /*0070*/  IMAD.IADD R5, R0, 0x1, R7 ;  /* 0x0000000100057824 */ /* 0x001fca00078e0207 */
[----:B------:R-:W-:-:S13]  /*0080*/  ISETP.GT.AND P0, PT, R5, 0xf423f, PT ;  /* 0x000f423f0500780c */ /* 0x000fda0003f04270 */
[----:B--2---:R-:W-:Y:S05]  /*0090*/  @P0 BRA `(.L_x_1) ;  /* 0x0000000000200947 */ /* 0x004fea0003800000 */
[----:B------:R-:W0:Y:S02]  /*00a0*/  LDC.64 R2, c[0x0][0x380] ;  /* 0x0000e000ff027b82 */ /* 0x000e240000000a00 */
[----:B0-----:R-:W-:-:S06]  /*00b0*/  IMAD.WIDE R2, R5, 0x8, R2 ;  /* 0x0000000805027825 */ /* 0x001fcc00078e0202 */
[----:B------:R-:W2:Y:S01]  /*00c0*/  LDG.E.64 R2, desc[UR6][R2.64] ;  /* 0x0000000602027981 */ /* 0x000ea2000c1e1b00 */
[----:B------:R-:W0:Y:S01]  /*00d0*/  S2UR UR5, SR_CgaCtaId ;  /* 0x00000000000579c3 */ /* 0x000e220000008800 */
[----:B------:R-:W-:Y:S02]  /*00e0*/  UMOV UR4, 0x400 ;  /* 0x0000040000047882 */ /* 0x000fe40000000000 */
[----:B0-----:R-:W-:-:S06]  /*00f0*/  ULEA UR4, UR5, UR4, 0x18 ;  /* 0x0000000405047291 */ /* 0x001fcc000f8ec0ff */
[----:B------:R-:W-:-:S05]  /*0100*/  LEA R5, R7, UR4, 0x3 ;  /* 0x0000000407057c11 */ /* 0x000fca000f8e18ff */
[----:B--2---:R0:W-:Y:S02]  /*0110*/  STS.64 [R5], R2 ;  /* 0x0000000205007388 */ /* 0x0041e40000000a00 */
.L_x_1:
[----:B------:R-:W-:Y:S05]  /*0120*/  BSYNC.RECONVERGENT B0 ;  /* 0x0000000000007941 */ /* 0x000fea0003800200 */
.L_x_0:
[----:B------:R-:W-:Y:S01]  /*0130*/  BAR.SYNC.DEFER_BLOCKING 0x0 ;  /* 0x0000000000007b1d */ /* 0x000fe20000010000 */
[----:B------:R-:W-:-:S13]  /*0140*/  ISETP.NE.AND P1, PT, R7, RZ, PT ;  /* 0x000000ff0700720c */ /* 0x000fda0003f25270 */
[----:B------:R-:W-:Y:S05]  /*0150*/  @P1 EXIT ;  /* 0x000000000000194d */ /* 0x000fea0003800000 */
[----:B------:R-:W-:Y:S01]  /*0160*/  BSSY.RECONVERGENT B0, `(.L_x_2) ;  /* 0x0000061000007945 */ /* 0x000fe20003800200 */
[----:B0-----:R-:W-:-:S03]  /*0170*/  CS2R R2, SRZ ;  /* 0x0000000000027805 */ /* 0x001fc6000001ff00 */
[----:B------:R-:W-:Y:S05]  /*0180*/  @P0 BRA `(.L_x_3) ;  /* 0x0000000400780947 */ /* 0x000fea0003800000 */
[----:B------:R-:W-:Y:S02]  /*0190*/  VIADD R2, R4, 0xffffffff ;  /* 0xffffffff04027836 */ /* 0x000fe40000000000 */
[----:B------:R-:W-:Y:S02]  /*01a0*/  IMAD.MOV R3, RZ, RZ, -R0 ;  /* 0x000000ffff037224 */ /* 0x000fe400078e0a00 */
[----:B------:R-:W-:-:S03]  /*01b0*/  IMAD.MOV.U32 R0, RZ, RZ, RZ ;  /* 0x000000ffff007224 */ /* 0x000fc600078e00ff */
[----:B------:R-:W-:-:S04]  /*01c0*/  VIADDMNMX.U32 R2, R3, 0xf423f, R2, PT ;  /* 0x000f423f03027846 */ /* 0x000fc80003800002 */
[C---:B------:R-:W-:Y:S01]  /*01d0*/  ISETP.GE.U32.AND P0, PT, R2.reuse, 0x3, PT ;  /* 0x000000030200780c */ /* 0x040fe20003f06070 */
[----:B------:R-:W-:Y:S01]  /*01e0*/  VIADD R4, R2, 0x1 ;  /* 0x0000000102047836 */ /* 0x000fe20000000000 */
[----:B------:R-:W-:-:S04]  /*01f0*/  CS2R R2, SRZ ;  /* 0x0000000000027805 */ /* 0x000fc8000001ff00 */
[----:B------:R-:W-:-:S07]  /*0200*/  LOP3.LUT R16, R4, 0x3, RZ, 0xc0, !PT ;  /* 0x0000000304107812 */ /* 0x000fce00078ec0ff */
[----:B------:R-:W-:Y:S05]  /*0210*/  @!P0 BRA `(.L_x_4) ;  /* 0x0000000400208947 */ /* 0x000fea0003800000 */
[----:B------:R-:W0:Y:S01]  /*0220*/  S2UR UR5, SR_CgaCtaId ;  /* 0x00000000000579c3 */ /* 0x000e220000008800 */
[----:B------:R-:W-:Y:S01]  /*0230*/  LOP3.LUT R0, R4, 0xfffffffc, RZ, 0xc0, !PT ;  /* 0xfffffffc04007812 */ /* 0x000fe200078ec0ff */
[----:B------:R-:W-:Y:S01]  /*0240*/  UMOV UR4, 0x400 ;  /* 0x0000040000047882 */ /* 0x000fe20000000000 */
[----:B------:R-:W-:-:S03]  /*0250*/  CS2R R2, SRZ ;  /* 0x0000000000027805 */ /* 0x000fc6000001ff00 */
[----:B------:R-:W-:-:S05]  /*0260*/  IMAD.MOV R17, RZ, RZ, -R0 ;  /* 0x000000ffff117224 */ /* 0x000fca00078e0a00 */
[----:B------:R-:W-:Y:S01]  /*0270*/  ISETP.GE.AND P0, PT, R17, RZ, PT ;  /* 0x000000ff1100720c */ /* 0x000fe20003f06270 */
[----:B0-----:R-:W-:-:S04]  /*0280*/  ULEA UR4, UR5, UR4, 0x18 ;  /* 0x0000000405047291 */ /* 0x001fc8000f8ec0ff */
[----:B------:R-:W-:-:S08]  /*0290*/  UIADD3 UR4, UPT, UPT, UR4, 0x10, URZ ;  /* 0x0000001004047890 */ /* 0x000fd0000fffe0ff */
[----:B------:R-:W-:Y:S05]  /*02a0*/  @P0 BRA `(.L_x_5) ;  /* 0x0000000000d40947 */ /* 0x000fea0003800000 */
[----:B------:R-:W-:Y:S01]  /*02b0*/  IMAD.MOV R4, RZ, RZ, -R17 ;  /* 0x000000ffff047224 */ /* 0x000fe200078e0a11 */
[----:B------:R-:W-:-:S04]  /*02c0*/  PLOP3.LUT P0, PT, PT, PT, PT, 0x80, 0x8 ;  /* 0x000000000008781c */ /* 0x000fc80003f0f070 */
[----:B------:R-:W-:-:S13]  /*02d0*/  ISETP.GT.AND P1, PT, R4, 0xc, PT ;  /* 0x0000000c0400780c */ /* 0x000fda0003f24270 */
[----:B------:R-:W-:Y:S05]  /*02e0*/  @!P1 BRA `(.L_x_6) ;  /* 0x0000000000749947 */ /* 0x000fea0003800000 */
[----:B------:R-:W-:-:S13]  /*02f0*/  PLOP3.LUT P0, PT, PT, PT, PT, 0x8, 0x80 ;  /* 0x000000000080781c */ /* 0x000fda0003f0e170 */
.L_x_7:
[----:B------:R-:W0:Y:S01]  /*0300*/  LDS.128 R4, [UR4+-0x10] ;  /* 0xfffff004ff047984 */ /* 0x000e220008000c00 */
[----:B------:R-:W-:-:S03]  /*0310*/  VIADD R17, R17, 0x10 ;  /* 0x0000001011117836 */ /* 0x000fc60000000000 */
[----:B------:R-:W1:Y:S02]  /*0320*/  LDS.128 R8, [UR4] ;  /* 0x00000004ff087984 */ /* 0x000e640008000c00 */
[----:B------:R-:W-:Y:S02]  /*0330*/  ISETP.GE.AND P1, PT, R17, -0xc, PT ;  /* 0xfffffff41100780c */ /* 0x000fe40003f26270 */
[----:B------:R-:W2:Y:S01]  /*0340*/  LDS.128 R12, [UR4+0x10] ;  /* 0x00001004ff0c7984 */ /* 0x000ea20008000c00 */
[----:B0-----:R-:W-:-:S08]  /*0350*/  DADD R4, R4, R2 ;  /* 0x0000000004047229 */ /* 0x001fd00000000002 */
[----:B------:R-:W-:Y:S02]  /*0360*/  DADD R2, R4, R6 ;  /* 0x0000000004027229 */ /* 0x000fe40000000006 */
[----:B------:R-:W0:Y:S06]  /*0370*/  LDS.128 R4, [UR4+0x20] ;  /* 0x00002004ff047984 */ /* 0x000e2c0008000c00 */
[----:B-1----:R-:W-:-:S08]  /*0380*/  DADD R2, R2, R8 ;  /* 0x0000000002027229 */ /* 0x002fd00000000008 */
[----:B------:R-:W-:Y:S01]  /*0390*/  DADD R2, R2, R10 ;  /* 0x0000000002027229 */ /* 0x000fe2000000000a */
[----:B------:R-:W1:Y:S07]  /*03a0*/  LDS.128 R8, [UR4+0x30] ;  /* 0x00003004ff087984 */ /* 0x000e6e0008000c00 */
[----:B--2---:R-:W-:-:S08]  /*03b0*/  DADD R2, R2, R12 ;  /* 0x0000000002027229 */ /* 0x004fd0000000000c */
[----:B------:R-:W-:Y:S01]  /*03c0*/  DADD R2, R2, R14 ;  /* 0x0000000002027229 */ /* 0x000fe2000000000e */
[----:B------:R-:W2:Y:S07]  /*03d0*/  LDS.128 R12, [UR4+0x40] ;  /* 0x00004004ff0c7984 */ /* 0x000eae0008000c00 */
[----:B0-----:R-:W-:-:S08]  /*03e0*/  DADD R2, R2, R4 ;  /* 0x0000000002027229 */ /* 0x001fd00000000004 */
[----:B------:R-:W-:Y:S01]  /*03f0*/  DADD R2, R2, R6 ;  /* 0x0000000002027229 */ /* 0x000fe20000000006 */
[----:B------:R-:W0:Y:S07]  /*0400*/  LDS.128 R4, [UR4+0x50] ;  /* 0x00005004ff047984 */ /* 0x000e2e0008000c00 */
[----:B-1----:R-:W-:-:S08]  /*0410*/  DADD R2, R2, R8 ;  /* 0x0000000002027229 */ /* 0x002fd00000000008 */
[----:B------:R-:W-:Y:S01]  /*0420*/  DADD R2, R2, R10 ;  /* 0x0000000002027229 */ /* 0x000fe2000000000a */
[----:B------:R-:W1:Y:S01]  /*0430*/  LDS.128 R8, [UR4+0x60] ;  /* 0x00006004ff087984 */ /* 0x000e620008000c00 */
[----:B------:R-:W-:-:S06]  /*0440*/  UIADD3 UR4, UPT, UPT, UR4, 0x80, URZ ;  /* 0x0000008004047890 */ /* 0x000fcc000fffe0ff */
[----:B--2---:R-:W-:-:S08]  /*0450*/  DADD R2, R2, R12 ;  /* 0x0000000002027229 */ /* 0x004fd0000000000c */
[----:B------:R-:W-:-:S08]  /*0460*/  DADD R2, R2, R14 ;  /* 0x0000000002027229 */ /* 0x000fd0000000000e */
[----:B0-----:R-:W-:-:S08]  /*0470*/  DADD R2, R2, R4 ;  /* 0x0000000002027229 */ /* 0x001fd00000000004 */
[----:B------:R-:W-:-:S08]  /*0480*/  DADD R2, R2, R6 ;  /* 0x0000000002027229 */ /* 0x000fd00000000006 */
[----:B-1----:R-:W-:-:S08]  /*0490*/  DADD R2, R2, R8 ;  /* 0x0000000002027229 */ /* 0x002fd00000000008 */
[----:B------:R-:W-:Y:S01]  /*04a0*/  DADD R2, R2, R10 ;  /* 0x0000000002027229 */ /* 0x000fe2000000000a */
[----:B------:R-:W-:Y:S10]  /*04b0*/  @!P1 BRA `(.L_x_7) ;  /* 0xfffffffc00909947 */ /* 0x000ff4000383ffff */
.L_x_6:
[----:B------:R-:W-:-:S05]  /*04c0*/  IMAD.MOV R4, RZ, RZ, -R17 ;  /* 0x000000ffff047224 */ /* 0x000fca00078e0a11 */
[----:B------:R-:W-:-:S13]  /*04d0*/  ISETP.GT.AND P1, PT, R4, 0x4, PT ;  /* 0x000000040400780c */ /* 0x000fda0003f24270 */
[----:B------:R-:W-:Y:S05]  /*04e0*/  @!P1 BRA `(.L_x_8) ;  /* 0x00000000003c9947 */ /* 0x000fea0003800000 */
[----:B------:R-:W0:Y:S01]  /*04f0*/  LDS.128 R4, [UR4+-0x10] ;  /* 0xfffff004ff047984 */ /* 0x000e220008000c00 */
[----:B------:R-:W-:Y:S01]  /*0500*/  PLOP3.LUT P0, PT, PT, PT, PT, 0x8, 0x80 ;  /* 0x000000000080781c */ /* 0x000fe20003f0e170 */
[----:B------:R-:W-:Y:S02]  /*0510*/  VIADD R17, R17, 0x8 ;  /* 0x0000000811117836 */ /* 0x000fe40000000000 */
[----:B------:R-:W1:Y:S04]  /*0520*/  LDS.128 R8, [UR4] ;  /* 0x00000004ff087984 */ /* 0x000e680008000c00 */
[----:B------:R-:W2:Y:S01]  /*0530*/  LDS.128 R12, [UR4+0x10] ;  /* 0x00001004ff0c7984 */ /* 0x000ea20008000c00 */
[----:B0-----:R-:W-:-:S08]  /*0540*/  DADD R4, R2, R4 ;  /* 0x0000000002047229 */ /* 0x001fd00000000004 */
[----:B------:R-:W-:Y:S02]  /*0550*/  DADD R2, R4, R6 ;  /* 0x0000000004027229 */ /* 0x000fe40000000006 */
[----:B------:R-:W0:Y:S01]  /*0560*/  LDS.128 R4, [UR4+0x20] ;  /* 0x00002004ff047984 */ /* 0x000e220008000c00 */
[----:B------:R-:W-:-:S05]  /*0570*/  UIADD3 UR4, UPT, UPT, UR4, 0x40, URZ ;  /* 0x0000004004047890 */ /* 0x000fca000fffe0ff */
[----:B-1----:R-:W-:-:S08]  /*0580*/  DADD R2, R2, R8 ;  /* 0x0000000002027229 */ /* 0x002fd00000000008 */
[----:B------:R-:W-:-:S08]  /*0590*/  DADD R2, R2, R10 ;  /* 0x0000000002027229 */ /* 0x000fd0000000000a */
[----:B--2---:R-:W-:-:S08]  /*05a0*/  DADD R2, R2, R12 ;  /* 0x0000000002027229 */ /* 0x004fd0000000000c */
[----:B------:R-:W-:-:S08]  /*05b0*/  DADD R2, R2, R14 ;  /* 0x0000000002027229 */ /* 0x000fd0000000000e */
[----:B0-----:R-:W-:-:S08]  /*05c0*/  DADD R2, R2, R4 ;  /* 0x0000000002027229 */ /* 0x001fd00000000004 */
[----:B------:R-:W-:-:S11]  /*05d0*/  DADD R2, R2, R6 ;  /* 0x0000000002027229 */ /* 0x000fd60000000006 */
.L_x_8:
[----:B------:R-:W-:-:S13]  /*05e0*/  ISETP.NE.OR P0, PT, R17, RZ, P0 ;  /* 0x000000ff1100720c */ /* 0x000fda0000705670 */
[----:B------:R-:W-:Y:S05]  /*05f0*/  @!P0 BRA `(.L_x_4) ;  /* 0x0000000000288947 */ /* 0x000fea0003800000 */
.L_x_5:
[----:B------:R-:W0:Y:S01]  /*0600*/  LDS.128 R8, [UR4+-0x10] ;  /* 0xfffff004ff087984 */ /* 0x000e220008000c00 */
[----:B------:R-:W-:-:S03]  /*0610*/  VIADD R17, R17, 0x4 ;  /* 0x0000000411117836 */ /* 0x000fc60000000000 */
[----:B------:R-:W1:Y:S01]  /*0620*/  LDS.128 R4, [UR4] ;  /* 0x00000004ff047984 */ /* 0x000e620008000c00 */
[----:B------:R-:W-:Y:S01]  /*0630*/  UIADD3 UR4, UPT, UPT, UR4, 0x20, URZ ;  /* 0x0000002004047890 */ /* 0x000fe2000fffe0ff */
[----:B------:R-:W-:Y:S01]  /*0640*/  ISETP.NE.AND P0, PT, R17, RZ, PT ;  /* 0x000000ff1100720c */ /* 0x000fe20003f05270 */
[----:B0-----:R-:W-:-:S08]  /*0650*/  DADD R8, R8, R2 ;  /* 0x0000000008087229 */ /* 0x001fd00000000002 */
[----:B------:R-:W-:-:S08]  /*0660*/  DADD R8, R8, R10 ;  /* 0x0000000008087229 */ /* 0x000fd0000000000a */
[----:B-1----:R-:W-:-:S08]  /*0670*/  DADD R4, R8, R4 ;  /* 0x0000000008047229 */ /* 0x002fd00000000004 */
[----:B------:R-:W-:Y:S01]  /*0680*/  DADD R2, R4, R6 ;  /* 0x0000000004027229 */ /* 0x000fe20000000006 */
[----:B------:R-:W-:Y:S10]  /*0690*/  @P0 BRA `(.L_x_5) ;  /* 0xfffffffc00d80947 */ /* 0x000ff4000383ffff */
.L_x_4:
[----:B------:R-:W-:-:S13]  /*06a0*/  ISETP.NE.AND P0, PT, R16, RZ, PT ;  /* 0x000000ff1000720c */ /* 0x000fda0003f05270 */
[----:B------:R-:W-:Y:S05]  /*06b0*/  @!P0 BRA `(.L_x_3) ;  /* 0x00000000002c8947 */ /* 0x000fea0003800000 */
[----:B------:R-:W0:Y:S01]  /*06c0*/  S2R R5, SR_CgaCtaId ;  /* 0x0000000000057919 */ /* 0x000e220000008800 */
[----:B------:R-:W-:Y:S01]  /*06d0*/  MOV R4, 0x400 ;  /* 0x0000040000047802 */ /* 0x000fe20000000f00 */
[----:B------:R-:W-:-:S03]  /*06e0*/  IMAD.MOV R16, RZ, RZ, -R16 ;  /* 0x000000ffff107224 */ /* 0x000fc600078e0a10 */
[----:B0-----:R-:W-:-:S05]  /*06f0*/  LEA R5, R5, R4, 0x18 ;  /* 0x0000000405057211 */ /* 0x001fca00078ec0ff */
[----:B------:R-:W-:-:S07]  /*0700*/  IMAD R0, R0, 0x8, R5 ;  /* 0x0000000800007824 */ /* 0x000fce00078e0205 */
.L_x_9:
[----:B------:R0:W1:Y:S01]  /*0710*/  LDS.64 R4, [R0] ;  /* 0x0000000000047984 */ /* 0x0000620000000a00 */
[----:B------:R-:W-:-:S05]  /*0720*/  VIADD R16, R16, 0x1 ;  /* 0x0000000110107836 */ /* 0x000fca0000000000 */
[----:B------:R-:W-:Y:S01]  /*0730*/  ISETP.NE.AND P0, PT, R16, RZ, PT ;  /* 0x000000ff1000720c */ /* 0x000fe20003f05270 */
[----:B0-----:R-:W-:Y:S01]  /*0740*/  VIADD R0, R0, 0x8 ;  /* 0x0000000800007836 */ /* 0x001fe20000000000 */
[----:B-1----:R-:W-:-:S11]  /*0750*/  DADD R2, R4, R2 ;  /* 0x0000000004027229 */ /* 0x002fd60000000002 */
[----:B------:R-:W-:Y:S05]  /*0760*/  @P0 BRA `(.L_x_9) ;  /* 0xfffffffc00e80947 */ /* 0x000fea000383ffff */
.L_x_3:
[----:B------:R-:W-:Y:S05]  /*0770*/  BSYNC.RECONVERGENT B0 ;  /* 0x0000000000007941 */ /* 0x000fea0003800200 */
.L_x_2:
[----:B------:R-:W0:Y:S02]  /*0780*/  LDC.64 R4, c[0x0][0x388] ;  /* 0x0000e200ff047b82 */ /* 0x000e240000000a00 */
[----:B0-----:R-:W-:Y:S01]  /*0790*/  REDG.E.ADD.F64.RN.STRONG.GPU desc[UR6][R4.64], R2 ;  /* 0x00000002040079a6 */ /* 0x001fe2000c12ff06 */
[----:B------:R-:W-:Y:S05]  /*07a0*/  EXIT ;  /* 0x000000000000794d */ /* 0x000fea0003800000 */
.L_x_10:
[----:B------:R-:W-:-:S00]  /*07b0*/  BRA `(.L_x_10) ;  /* 0xfffffffc00fc7947 */ /* 0x000fc0000383ffff */
[----:B------:R-:W-:-:S00]  /*07c0*/  NOP ;  /* 0x0000000000007918 */ /* 0x000fc00000000000 */
        /* <DEDUP_REMOVED lines=11> */
.L_x_11:


//--------------------- .nv.shared._Z8sum_of_nPdS_ --------------------------
	.section	.nv.shared._Z8sum_of_nPdS_,"aw",@nobits
	.sectionflags	@""
	.align	8
.nv.shared._Z8sum_of_nPdS_:
	.zero		9216


//--------------------- .nv.shared.reserved.0     --------------------------
	.section	.nv.shared.reserved.0,"aw",@nobits
	.weak		__nv_reservedSMEM_offset_0_alias
	.size		__nv_reservedSMEM_offset_0_alias, 0, 64
	.other		__nv_reservedSMEM_offset_0_alias,@"STO_CUDA_RESERVED_SHARED STV_DEFAULT"
__nv_reservedSMEM_offset_0_alias:
	.zero		0
	.zero		64


//--------------------- .nv.constant0._Z8sum_of_nPdS_ --------------------------
	.section	.nv.constant0._Z8sum_of_nPdS_,"a",@progbits
	.sectionflags	@""
	.align	4
.nv.constant0._Z8sum_of_nPdS_:
	.zero		912


//--------------------- SYMBOLS --------------------------

	.type		.nv.reservedSmem.offset0,@object
	.size		.nv.reservedSmem.offset0,0x4
	.type		.nv.reservedSmem.cap,@object
	.size		.nv.reservedSmem.cap,0x4
